//
// Generated by NVIDIA NVVM Compiler
//
// Compiler Build ID: CL-36424714
// Cuda compilation tools, release 13.0, V13.0.88
// Based on NVVM 20.0.0
//

.version 9.0
.target sm_100
.address_size 64

	// .globl	_Z6kernelPiiiiS_

.visible .entry _Z6kernelPiiiiS_(
	.param .u64 .ptr .align 1 _Z6kernelPiiiiS__param_0,
	.param .u32 _Z6kernelPiiiiS__param_1,
	.param .u32 _Z6kernelPiiiiS__param_2,
	.param .u32 _Z6kernelPiiiiS__param_3,
	.param .u64 .ptr .align 1 _Z6kernelPiiiiS__param_4
)
{
	.reg .pred 	%p<2>;
	.reg .b32 	%r<5>;
	.reg .b64 	%rd<5>;

	ld.param.u64 	%rd1, [_Z6kernelPiiiiS__param_0];
	ld.param.u64 	%rd2, [_Z6kernelPiiiiS__param_4];
	mov.u32 	%r1, %tid.x;
	setp.gt.u32 	%p1, %r1, 20;
	@%p1 bra 	$L__BB0_2;
	cvta.to.global.u64 	%rd3, %rd1;
	cvta.to.global.u64 	%rd4, %rd2;
	atom.global.add.u32 	%r2, [%rd3], 2;
	bar.sync 	0;
	ld.global.u32 	%r3, [%rd3];
	add.s32 	%r4, %r3, 1;
	st.global.u32 	[%rd3], %r4;
	st.global.u32 	[%rd4], %r4;
$L__BB0_2:
	ret;

}


// ===== COMPILED SASS (sm_100) =====

	.target	sm_100

	.elftype	@"ET_EXEC"


//--------------------- .note.nv.tkinfo           --------------------------
	.section	.note.nv.tkinfo,"",@"SHT_NOTE"
	.sectionflags	@"SHF_NOTE_NV_TKINFO"
	.tkinfo
        /*0018*/ 	.word	0x00000002
        /*0030*/ 	.string	""
        /*0030*/ 	.string	"ptxas"
        /*0030*/ 	.string	"Cuda compilation tools, release 13.0, V13.0.88"
        /*0030*/ 	.string	"Build cuda_13.0.r13.0/compiler.36424714_0"
        /*0030*/ 	.string	"-arch sm_100 -m 64 "



//--------------------- .note.nv.cuinfo           --------------------------
	.section	.note.nv.cuinfo,"",@"SHT_NOTE"
	.sectionflags	@"SHF_NOTE_NV_CUINFO"
        /*0018*/ 	.short	0x0002
        /*001a*/ 	.short	0x0064
        /*001c*/ 	.short	0x0082
	.zero		2


//--------------------- .nv.info                  --------------------------
	.section	.nv.info,"",@"SHT_CUDA_INFO"
	.align	4


	//----- nvinfo : EIATTR_REGCOUNT
	.align		4
        /*0000*/ 	.byte	0x04, 0x2f
        /*0002*/ 	.short	(.L_1 - .L_0)
	.align		4
.L_0:
        /*0004*/ 	.word	index@(_Z6kernelPiiiiS_)
        /*0008*/ 	.word	0x0000000c


	//----- nvinfo : EIATTR_FRAME_SIZE
	.align		4
.L_1:
        /*000c*/ 	.byte	0x04, 0x11
        /*000e*/ 	.short	(.L_3 - .L_2)
	.align		4
.L_2:
        /*0010*/ 	.word	index@(_Z6kernelPiiiiS_)
        /*0014*/ 	.word	0x00000000


	//----- nvinfo : EIATTR_MIN_STACK_SIZE
	.align		4
.L_3:
        /*0018*/ 	.byte	0x04, 0x12
        /*001a*/ 	.short	(.L_5 - .L_4)
	.align		4
.L_4:
        /*001c*/ 	.word	index@(_Z6kernelPiiiiS_)
        /*0020*/ 	.word	0x00000000
.L_5:


//--------------------- .nv.compat                --------------------------
	.section	.nv.compat,"",@"SHT_CUDA_COMPAT_INFO"
	.align	4
        /*0000*/ 	.byte	0x02, 0x09, 0x00, 0x00, 0x02, 0x02, 0x01, 0x00, 0x02, 0x05, 0x05, 0x00, 0x03, 0x07, 0x01, 0x01
        /*0010*/ 	.byte	0x02, 0x03, 0x00, 0x00, 0x02, 0x06, 0x01, 0x00, 0x04, 0x0b, 0x08, 0x00, 0x09, 0x00, 0x00, 0x00
        /*0020*/ 	.byte	0x00, 0x00, 0x00, 0x00


//--------------------- .nv.info._Z6kernelPiiiiS_ --------------------------
	.section	.nv.info._Z6kernelPiiiiS_,"",@"SHT_CUDA_INFO"
	.sectionflags	@""
	.align	4


	//----- nvinfo : EIATTR_CUDA_API_VERSION
	.align		4
        /*0000*/ 	.byte	0x04, 0x37
        /*0002*/ 	.short	(.L_7 - .L_6)
.L_6:
        /*0004*/ 	.word	0x00000082


	//----- nvinfo : EIATTR_KPARAM_INFO
	.align		4
.L_7:
        /*0008*/ 	.byte	0x04, 0x17
        /*000a*/ 	.short	(.L_9 - .L_8)
.L_8:
        /*000c*/ 	.word	0x00000000
        /*0010*/ 	.short	0x0004
        /*0012*/ 	.short	0x0018
        /*0014*/ 	.byte	0x00, 0xf5, 0x21, 0x00


	//----- nvinfo : EIATTR_KPARAM_INFO
	.align		4
.L_9:
        /*0018*/ 	.byte	0x04, 0x17
        /*001a*/ 	.short	(.L_11 - .L_10)
.L_10:
        /*001c*/ 	.word	0x00000000
        /*0020*/ 	.short	0x0003
        /*0022*/ 	.short	0x0010
        /*0024*/ 	.byte	0x00, 0xf0, 0x11, 0x00


	//----- nvinfo : EIATTR_KPARAM_INFO
	.align		4
.L_11:
        /*0028*/ 	.byte	0x04, 0x17
        /*002a*/ 	.short	(.L_13 - .L_12)
.L_12:
        /*002c*/ 	.word	0x00000000
        /*0030*/ 	.short	0x0002
        /*0032*/ 	.short	0x000c
        /*0034*/ 	.byte	0x00, 0xf0, 0x11, 0x00


	//----- nvinfo : EIATTR_KPARAM_INFO
	.align		4
.L_13:
        /*0038*/ 	.byte	0x04, 0x17
        /*003a*/ 	.short	(.L_15 - .L_14)
.L_14:
        /*003c*/ 	.word	0x00000000
        /*0040*/ 	.short	0x0001
        /*0042*/ 	.short	0x0008
        /*0044*/ 	.byte	0x00, 0xf0, 0x11, 0x00


	//----- nvinfo : EIATTR_KPARAM_INFO
	.align		4
.L_15:
        /*0048*/ 	.byte	0x04, 0x17
        /*004a*/ 	.short	(.L_17 - .L_16)
.L_16:
        /*004c*/ 	.word	0x00000000
        /*0050*/ 	.short	0x0000
        /*0052*/ 	.short	0x0000
        /*0054*/ 	.byte	0x00, 0xf5, 0x21, 0x00


	//----- nvinfo : EIATTR_SPARSE_MMA_MASK
	.align		4
.L_17:
        /*0058*/ 	.byte	0x03, 0x50
        /*005a*/ 	.short	0x0000


	//----- nvinfo : EIATTR_MAXREG_COUNT
	.align		4
        /*005c*/ 	.byte	0x03, 0x1b
        /*005e*/ 	.short	0x00ff


	//----- nvinfo : EIATTR_NUM_BARRIERS
	.align		4
        /*0060*/ 	.byte	0x02, 0x4c
        /*0062*/ 	.byte	0x01
	.zero		1


	//----- nvinfo : EIATTR_MERCURY_ISA_VERSION
	.align		4
        /*0064*/ 	.byte	0x03, 0x5f
        /*0066*/ 	.short	0x0101


	//----- nvinfo : EIATTR_INT_WARP_WIDE_INSTR_OFFSETS
	.align		4
        /*0068*/ 	.byte	0x04, 0x31
        /*006a*/ 	.short	(.L_19 - .L_18)


	//   ....[0]....
.L_18:
        /*006c*/ 	.word	0x00000060


	//----- nvinfo : EIATTR_VRC_CTA_INIT_COUNT
	.align		4
.L_19:
        /*0070*/ 	.byte	0x02, 0x4a
	.zero		1
	.zero		1


	//----- nvinfo : EIATTR_EXIT_INSTR_OFFSETS
	.align		4
        /*0074*/ 	.byte	0x04, 0x1c
        /*0076*/ 	.short	(.L_21 - .L_20)


	//   ....[0]....
.L_20:
        /*0078*/ 	.word	0x00000030


	//   ....[1]....
        /*007c*/ 	.word	0x00000130


	//----- nvinfo : EIATTR_CBANK_PARAM_SIZE
	.align		4
.L_21:
        /*0080*/ 	.byte	0x03, 0x19
        /*0082*/ 	.short	0x0020


	//----- nvinfo : EIATTR_PARAM_CBANK
	.align		4
        /*0084*/ 	.byte	0x04, 0x0a
        /*0086*/ 	.short	(.L_23 - .L_22)
	.align		4
.L_22:
        /*0088*/ 	.word	index@(.nv.constant0._Z6kernelPiiiiS_)
        /*008c*/ 	.short	0x0380
        /*008e*/ 	.short	0x0020


	//----- nvinfo : EIATTR_SW_WAR
	.align		4
.L_23:
        /*0090*/ 	.byte	0x04, 0x36
        /*0092*/ 	.short	(.L_25 - .L_24)
.L_24:
        /*0094*/ 	.word	0x00000008
.L_25:


//--------------------- .nv.callgraph             --------------------------
	.section	.nv.callgraph,"",@"SHT_CUDA_CALLGRAPH"
	.align	4
	.sectionentsize	8
	.align		4
        /*0000*/ 	.word	0x00000000
	.align		4
        /*0004*/ 	.word	0xffffffff
	.align		4
        /*0008*/ 	.word	0x00000000
	.align		4
        /*000c*/ 	.word	0xfffffffe
	.align		4
        /*0010*/ 	.word	0x00000000
	.align		4
        /*0014*/ 	.word	0xfffffffd
	.align		4
        /*0018*/ 	.word	0x00000000
	.align		4
        /*001c*/ 	.word	0xfffffffc


//--------------------- .text._Z6kernelPiiiiS_    --------------------------
	.section	.text._Z6kernelPiiiiS_,"ax",@progbits
	.align	128
        .global         _Z6kernelPiiiiS_
        .type           _Z6kernelPiiiiS_,@function
        .size           _Z6kernelPiiiiS_,(.L_x_1 - _Z6kernelPiiiiS_)
        .other          _Z6kernelPiiiiS_,@"STO_CUDA_ENTRY STV_DEFAULT"
_Z6kernelPiiiiS_:
.text._Z6kernelPiiiiS_:
[----:B------:R-:W-:Y:S01]  /*0000*/  LDC R1, c[0x0][0x37c] ;  /* 0x0000df00ff017b82 */ /* 0x000fe20000000800 */
[----:B------:R-:W0:Y:S02]  /*0010*/  S2R R0, SR_TID.X ;  /* 0x0000000000007919 */ /* 0x000e240000002100 */
[----:B0-----:R-:W-:-:S13]  /*0020*/  ISETP.GT.U32.AND P0, PT, R0, 0x14, PT ;  /* 0x000000140000780c */ /* 0x001fda0003f04070 */
[----:B------:R-:W-:Y:S05]  /*0030*/  @P0 EXIT ;  /* 0x000000000000094d */ /* 0x000fea0003800000 */
[----:B------:R-:W0:Y:S01]  /*0040*/  S2R R4, SR_LANEID ;  /* 0x0000000000047919 */ /* 0x000e220000000000 */
[----:B------:R-:W1:Y:S01]  /*0050*/  LDC.64 R2, c[0x0][0x380] ;  /* 0x0000e000ff027b82 */ /* 0x000e620000000a00 */
[----:B------:R-:W-:Y:S02]  /*0060*/  VOTEU.ANY UR4, UPT, PT ;  /* 0x0000000000047886 */ /* 0x000fe400038e0100 */
[----:B------:R-:W2:Y:S01]  /*0070*/  POPC R0, UR4 ;  /* 0x0000000400007d09 */ /* 0x000ea20008000000 */
[----:B------:R-:W-:Y:S01]  /*0080*/  UFLO.U32 UR6, UR4 ;  /* 0x00000004000672bd */ /* 0x000fe200080e0000 */
[----:B------:R-:W1:Y:S01]  /*0090*/  LDCU.64 UR4, c[0x0][0x358] ;  /* 0x00006b00ff0477ac */ /* 0x000e620008000a00 */
[----:B--2---:R-:W-:-:S04]  /*00a0*/  IMAD.SHL.U32 R9, R0, 0x2, RZ ;  /* 0x0000000200097824 */ /* 0x004fc800078e00ff */
[----:B0-----:R-:W-:-:S13]  /*00b0*/  ISETP.EQ.U32.AND P0, PT, R4, UR6, PT ;  /* 0x0000000604007c0c */ /* 0x001fda000bf02070 */
[----:B-1----:R-:W-:Y:S01]  /*00c0*/  @P0 REDG.E.ADD.STRONG.GPU desc[UR4][R2.64], R9 ;  /* 0x000000090200098e */ /* 0x002fe2000c12e104 */
[----:B------:R-:W-:Y:S06]  /*00d0*/  BAR.SYNC.DEFER_BLOCKING 0x0 ;  /* 0x0000000000007b1d */ /* 0x000fec0000010000 */
[----:B------:R-:W2:Y:S02]  /*00e0*/  LDG.E R0, desc[UR4][R2.64] ;  /* 0x0000000402007981 */ /* 0x000ea4000c1e1900 */
[----:B------:R-:W0:Y:S01]  /*00f0*/  LDC.64 R4, c[0x0][0x398] ;  /* 0x0000e600ff047b82 */ /* 0x000e220000000a00 */
[----:B--2---:R-:W-:-:S05]  /*0100*/  VIADD R7, R0, 0x1 ;  /* 0x0000000100077836 */ /* 0x004fca0000000000 */
[----:B------:R-:W-:Y:S04]  /*0110*/  STG.E desc[UR4][R2.64], R7 ;  /* 0x0000000702007986 */ /* 0x000fe8000c101904 */
[----:B0-----:R-:W-:Y:S01]  /*0120*/  STG.E desc[UR4][R4.64], R7 ;  /* 0x0000000704007986 */ /* 0x001fe2000c101904 */
[----:B------:R-:W-:Y:S05]  /*0130*/  EXIT ;  /* 0x000000000000794d */ /* 0x000fea0003800000 */
.L_x_0:
[----:B------:R-:W-:-:S00]  /*0140*/  BRA `(.L_x_0) ;  /* 0xfffffffc00fc7947 */ /* 0x000fc0000383ffff */
[----:B------:R-:W-:-:S00]  /*0150*/  NOP ;  /* 0x0000000000007918 */ /* 0x000fc00000000000 */
        /* <DEDUP_REMOVED lines=10> */
.L_x_1:


//--------------------- .nv.shared.reserved.0     --------------------------
	.section	.nv.shared.reserved.0,"aw",@nobits
	.weak		__nv_reservedSMEM_offset_0_alias
	.size		__nv_reservedSMEM_offset_0_alias, 0, 64
	.other		__nv_reservedSMEM_offset_0_alias,@"STO_CUDA_RESERVED_SHARED STV_DEFAULT"
__nv_reservedSMEM_offset_0_alias:
	.zero		0
	.zero		64


//--------------------- .nv.constant0._Z6kernelPiiiiS_ --------------------------
	.section	.nv.constant0._Z6kernelPiiiiS_,"a",@progbits
	.sectionflags	@""
	.align	4
.nv.constant0._Z6kernelPiiiiS_:
	.zero		928


//--------------------- SYMBOLS --------------------------

	.type		.nv.reservedSmem.offset0,@object
	.size		.nv.reservedSmem.offset0,0x4
